//
// Generated by NVIDIA NVVM Compiler
//
// Compiler Build ID: CL-36424714
// Cuda compilation tools, release 13.0, V13.0.88
// Based on NVVM 20.0.0
//

.version 9.0
.target sm_100
.address_size 64

	// .globl	_Z10matrix_addPiS_S_

.visible .entry _Z10matrix_addPiS_S_(
	.param .u64 .ptr .align 1 _Z10matrix_addPiS_S__param_0,
	.param .u64 .ptr .align 1 _Z10matrix_addPiS_S__param_1,
	.param .u64 .ptr .align 1 _Z10matrix_addPiS_S__param_2
)
{
	.reg .pred 	%p<4>;
	.reg .b32 	%r<15>;
	.reg .b64 	%rd<11>;

	ld.param.u64 	%rd1, [_Z10matrix_addPiS_S__param_0];
	ld.param.u64 	%rd2, [_Z10matrix_addPiS_S__param_1];
	ld.param.u64 	%rd3, [_Z10matrix_addPiS_S__param_2];
	mov.u32 	%r3, %ntid.x;
	mov.u32 	%r4, %ctaid.x;
	mov.u32 	%r5, %tid.x;
	mad.lo.s32 	%r1, %r3, %r4, %r5;
	mov.u32 	%r6, %ntid.y;
	mov.u32 	%r7, %ctaid.y;
	mov.u32 	%r8, %tid.y;
	mad.lo.s32 	%r9, %r6, %r7, %r8;
	setp.gt.s32 	%p1, %r1, 4;
	setp.gt.u32 	%p2, %r9, 3;
	or.pred  	%p3, %p1, %p2;
	@%p3 bra 	$L__BB0_2;
	cvta.to.global.u64 	%rd4, %rd1;
	cvta.to.global.u64 	%rd5, %rd2;
	cvta.to.global.u64 	%rd6, %rd3;
	shl.b32 	%r10, %r1, 2;
	add.s32 	%r11, %r10, %r9;
	mul.wide.s32 	%rd7, %r11, 4;
	add.s64 	%rd8, %rd4, %rd7;
	ld.global.u32 	%r12, [%rd8];
	add.s64 	%rd9, %rd5, %rd7;
	ld.global.u32 	%r13, [%rd9];
	add.s32 	%r14, %r13, %r12;
	add.s64 	%rd10, %rd6, %rd7;
	st.global.u32 	[%rd10], %r14;
$L__BB0_2:
	ret;

}


// ===== COMPILED SASS (sm_100) =====

	.target	sm_100

	.elftype	@"ET_EXEC"


//--------------------- .note.nv.tkinfo           --------------------------
	.section	.note.nv.tkinfo,"",@"SHT_NOTE"
	.sectionflags	@"SHF_NOTE_NV_TKINFO"
	.tkinfo
        /*0018*/ 	.word	0x00000002
        /*0030*/ 	.string	""
        /*0030*/ 	.string	"ptxas"
        /*0030*/ 	.string	"Cuda compilation tools, release 13.0, V13.0.88"
        /*0030*/ 	.string	"Build cuda_13.0.r13.0/compiler.36424714_0"
        /*0030*/ 	.string	"-arch sm_100 -m 64 "



//--------------------- .note.nv.cuinfo           --------------------------
	.section	.note.nv.cuinfo,"",@"SHT_NOTE"
	.sectionflags	@"SHF_NOTE_NV_CUINFO"
        /*0018*/ 	.short	0x0002
        /*001a*/ 	.short	0x0064
        /*001c*/ 	.short	0x0082
	.zero		2


//--------------------- .nv.info                  --------------------------
	.section	.nv.info,"",@"SHT_CUDA_INFO"
	.align	4


	//----- nvinfo : EIATTR_REGCOUNT
	.align		4
        /*0000*/ 	.byte	0x04, 0x2f
        /*0002*/ 	.short	(.L_1 - .L_0)
	.align		4
.L_0:
        /*0004*/ 	.word	index@(_Z10matrix_addPiS_S_)
        /*0008*/ 	.word	0x0000000c


	//----- nvinfo : EIATTR_FRAME_SIZE
	.align		4
.L_1:
        /*000c*/ 	.byte	0x04, 0x11
        /*000e*/ 	.short	(.L_3 - .L_2)
	.align		4
.L_2:
        /*0010*/ 	.word	index@(_Z10matrix_addPiS_S_)
        /*0014*/ 	.word	0x00000000


	//----- nvinfo : EIATTR_MIN_STACK_SIZE
	.align		4
.L_3:
        /*0018*/ 	.byte	0x04, 0x12
        /*001a*/ 	.short	(.L_5 - .L_4)
	.align		4
.L_4:
        /*001c*/ 	.word	index@(_Z10matrix_addPiS_S_)
        /*0020*/ 	.word	0x00000000
.L_5:


//--------------------- .nv.compat                --------------------------
	.section	.nv.compat,"",@"SHT_CUDA_COMPAT_INFO"
	.align	4
        /*0000*/ 	.byte	0x02, 0x09, 0x00, 0x00, 0x02, 0x02, 0x01, 0x00, 0x02, 0x05, 0x05, 0x00, 0x03, 0x07, 0x01, 0x01
        /*0010*/ 	.byte	0x02, 0x03, 0x00, 0x00, 0x02, 0x06, 0x01, 0x00, 0x04, 0x0b, 0x08, 0x00, 0x09, 0x00, 0x00, 0x00
        /*0020*/ 	.byte	0x00, 0x00, 0x00, 0x00


//--------------------- .nv.info._Z10matrix_addPiS_S_ --------------------------
	.section	.nv.info._Z10matrix_addPiS_S_,"",@"SHT_CUDA_INFO"
	.sectionflags	@""
	.align	4


	//----- nvinfo : EIATTR_CUDA_API_VERSION
	.align		4
        /*0000*/ 	.byte	0x04, 0x37
        /*0002*/ 	.short	(.L_7 - .L_6)
.L_6:
        /*0004*/ 	.word	0x00000082


	//----- nvinfo : EIATTR_KPARAM_INFO
	.align		4
.L_7:
        /*0008*/ 	.byte	0x04, 0x17
        /*000a*/ 	.short	(.L_9 - .L_8)
.L_8:
        /*000c*/ 	.word	0x00000000
        /*0010*/ 	.short	0x0002
        /*0012*/ 	.short	0x0010
        /*0014*/ 	.byte	0x00, 0xf5, 0x21, 0x00


	//----- nvinfo : EIATTR_KPARAM_INFO
	.align		4
.L_9:
        /*0018*/ 	.byte	0x04, 0x17
        /*001a*/ 	.short	(.L_11 - .L_10)
.L_10:
        /*001c*/ 	.word	0x00000000
        /*0020*/ 	.short	0x0001
        /*0022*/ 	.short	0x0008
        /*0024*/ 	.byte	0x00, 0xf5, 0x21, 0x00


	//----- nvinfo : EIATTR_KPARAM_INFO
	.align		4
.L_11:
        /*0028*/ 	.byte	0x04, 0x17
        /*002a*/ 	.short	(.L_13 - .L_12)
.L_12:
        /*002c*/ 	.word	0x00000000
        /*0030*/ 	.short	0x0000
        /*0032*/ 	.short	0x0000
        /*0034*/ 	.byte	0x00, 0xf5, 0x21, 0x00


	//----- nvinfo : EIATTR_SPARSE_MMA_MASK
	.align		4
.L_13:
        /*0038*/ 	.byte	0x03, 0x50
        /*003a*/ 	.short	0x0000


	//----- nvinfo : EIATTR_MAXREG_COUNT
	.align		4
        /*003c*/ 	.byte	0x03, 0x1b
        /*003e*/ 	.short	0x00ff


	//----- nvinfo : EIATTR_MERCURY_ISA_VERSION
	.align		4
        /*0040*/ 	.byte	0x03, 0x5f
        /*0042*/ 	.short	0x0101


	//----- nvinfo : EIATTR_VRC_CTA_INIT_COUNT
	.align		4
        /*0044*/ 	.byte	0x02, 0x4a
	.zero		1
	.zero		1


	//----- nvinfo : EIATTR_EXIT_INSTR_OFFSETS
	.align		4
        /*0048*/ 	.byte	0x04, 0x1c
        /*004a*/ 	.short	(.L_15 - .L_14)


	//   ....[0]....
.L_14:
        /*004c*/ 	.word	0x000000b0


	//   ....[1]....
        /*0050*/ 	.word	0x00000180


	//----- nvinfo : EIATTR_CBANK_PARAM_SIZE
	.align		4
.L_15:
        /*0054*/ 	.byte	0x03, 0x19
        /*0056*/ 	.short	0x0018


	//----- nvinfo : EIATTR_PARAM_CBANK
	.align		4
        /*0058*/ 	.byte	0x04, 0x0a
        /*005a*/ 	.short	(.L_17 - .L_16)
	.align		4
.L_16:
        /*005c*/ 	.word	index@(.nv.constant0._Z10matrix_addPiS_S_)
        /*0060*/ 	.short	0x0380
        /*0062*/ 	.short	0x0018


	//----- nvinfo : EIATTR_SW_WAR
	.align		4
.L_17:
        /*0064*/ 	.byte	0x04, 0x36
        /*0066*/ 	.short	(.L_19 - .L_18)
.L_18:
        /*0068*/ 	.word	0x00000008
.L_19:


//--------------------- .nv.callgraph             --------------------------
	.section	.nv.callgraph,"",@"SHT_CUDA_CALLGRAPH"
	.align	4
	.sectionentsize	8
	.align		4
        /*0000*/ 	.word	0x00000000
	.align		4
        /*0004*/ 	.word	0xffffffff
	.align		4
        /*0008*/ 	.word	0x00000000
	.align		4
        /*000c*/ 	.word	0xfffffffe
	.align		4
        /*0010*/ 	.word	0x00000000
	.align		4
        /*0014*/ 	.word	0xfffffffd
	.align		4
        /*0018*/ 	.word	0x00000000
	.align		4
        /*001c*/ 	.word	0xfffffffc


//--------------------- .text._Z10matrix_addPiS_S_ --------------------------
	.section	.text._Z10matrix_addPiS_S_,"ax",@progbits
	.align	128
        .global         _Z10matrix_addPiS_S_
        .type           _Z10matrix_addPiS_S_,@function
        .size           _Z10matrix_addPiS_S_,(.L_x_1 - _Z10matrix_addPiS_S_)
        .other          _Z10matrix_addPiS_S_,@"STO_CUDA_ENTRY STV_DEFAULT"
_Z10matrix_addPiS_S_:
.text._Z10matrix_addPiS_S_:
[----:B------:R-:W-:Y:S01]  /*0000*/  LDC R1, c[0x0][0x37c] ;  /* 0x0000df00ff017b82 */ /* 0x000fe20000000800 */
[----:B------:R-:W0:Y:S01]  /*0010*/  S2R R7, SR_CTAID.Y ;  /* 0x0000000000077919 */ /* 0x000e220000002600 */
[----:B------:R-:W1:Y:S01]  /*0020*/  LDCU UR4, c[0x0][0x360] ;  /* 0x00006c00ff0477ac */ /* 0x000e620008000800 */
[----:B------:R-:W0:Y:S01]  /*0030*/  S2R R2, SR_TID.Y ;  /* 0x0000000000027919 */ /* 0x000e220000002200 */
[----:B------:R-:W0:Y:S01]  /*0040*/  LDCU UR5, c[0x0][0x364] ;  /* 0x00006c80ff0577ac */ /* 0x000e220008000800 */
[----:B------:R-:W1:Y:S01]  /*0050*/  S2R R0, SR_CTAID.X ;  /* 0x0000000000007919 */ /* 0x000e620000002500 */
[----:B------:R-:W1:Y:S01]  /*0060*/  S2R R3, SR_TID.X ;  /* 0x0000000000037919 */ /* 0x000e620000002100 */
[----:B0-----:R-:W-:-:S05]  /*0070*/  IMAD R7, R7, UR5, R2 ;  /* 0x0000000507077c24 */ /* 0x001fca000f8e0202 */
[----:B------:R-:W-:Y:S01]  /*0080*/  ISETP.GT.U32.AND P0, PT, R7, 0x3, PT ;  /* 0x000000030700780c */ /* 0x000fe20003f04070 */
[----:B-1----:R-:W-:-:S05]  /*0090*/  IMAD R0, R0, UR4, R3 ;  /* 0x0000000400007c24 */ /* 0x002fca000f8e0203 */
[----:B------:R-:W-:-:S13]  /*00a0*/  ISETP.GT.OR P0, PT, R0, 0x4, P0 ;  /* 0x000000040000780c */ /* 0x000fda0000704670 */
[----:B------:R-:W-:Y:S05]  /*00b0*/  @P0 EXIT ;  /* 0x000000000000094d */ /* 0x000fea0003800000 */
[----:B------:R-:W0:Y:S01]  /*00c0*/  LDC.64 R2, c[0x0][0x380] ;  /* 0x0000e000ff027b82 */ /* 0x000e220000000a00 */
[----:B------:R-:W1:Y:S01]  /*00d0*/  LDCU.64 UR4, c[0x0][0x358] ;  /* 0x00006b00ff0477ac */ /* 0x000e620008000a00 */
[----:B------:R-:W-:-:S06]  /*00e0*/  LEA R9, R0, R7, 0x2 ;  /* 0x0000000700097211 */ /* 0x000fcc00078e10ff */
[----:B------:R-:W2:Y:S08]  /*00f0*/  LDC.64 R4, c[0x0][0x388] ;  /* 0x0000e200ff047b82 */ /* 0x000eb00000000a00 */
[----:B------:R-:W3:Y:S01]  /*0100*/  LDC.64 R6, c[0x0][0x390] ;  /* 0x0000e400ff067b82 */ /* 0x000ee20000000a00 */
[----:B0-----:R-:W-:-:S06]  /*0110*/  IMAD.WIDE R2, R9, 0x4, R2 ;  /* 0x0000000409027825 */ /* 0x001fcc00078e0202 */
[----:B-1----:R-:W4:Y:S01]  /*0120*/  LDG.E R2, desc[UR4][R2.64] ;  /* 0x0000000402027981 */ /* 0x002f22000c1e1900 */
[----:B--2---:R-:W-:-:S06]  /*0130*/  IMAD.WIDE R4, R9, 0x4, R4 ;  /* 0x0000000409047825 */ /* 0x004fcc00078e0204 */
[----:B------:R-:W4:Y:S01]  /*0140*/  LDG.E R5, desc[UR4][R4.64] ;  /* 0x0000000404057981 */ /* 0x000f22000c1e1900 */
[----:B---3--:R-:W-:Y:S01]  /*0150*/  IMAD.WIDE R6, R9, 0x4, R6 ;  /* 0x0000000409067825 */ /* 0x008fe200078e0206 */
[----:B----4-:R-:W-:-:S05]  /*0160*/  IADD3 R9, PT, PT, R2, R5, RZ ;  /* 0x0000000502097210 */ /* 0x010fca0007ffe0ff */
[----:B------:R-:W-:Y:S01]  /*0170*/  STG.E desc[UR4][R6.64], R9 ;  /* 0x0000000906007986 */ /* 0x000fe2000c101904 */
[----:B------:R-:W-:Y:S05]  /*0180*/  EXIT ;  /* 0x000000000000794d */ /* 0x000fea0003800000 */
.L_x_0:
[----:B------:R-:W-:-:S00]  /*0190*/  BRA `(.L_x_0) ;  /* 0xfffffffc00fc7947 */ /* 0x000fc0000383ffff */
[----:B------:R-:W-:-:S00]  /*01a0*/  NOP ;  /* 0x0000000000007918 */ /* 0x000fc00000000000 */
        /* <DEDUP_REMOVED lines=13> */
.L_x_1:


//--------------------- .nv.shared.reserved.0     --------------------------
	.section	.nv.shared.reserved.0,"aw",@nobits
	.weak		__nv_reservedSMEM_offset_0_alias
	.size		__nv_reservedSMEM_offset_0_alias, 0, 64
	.other		__nv_reservedSMEM_offset_0_alias,@"STO_CUDA_RESERVED_SHARED STV_DEFAULT"
__nv_reservedSMEM_offset_0_alias:
	.zero		0
	.zero		64


//--------------------- .nv.constant0._Z10matrix_addPiS_S_ --------------------------
	.section	.nv.constant0._Z10matrix_addPiS_S_,"a",@progbits
	.sectionflags	@""
	.align	4
.nv.constant0._Z10matrix_addPiS_S_:
	.zero		920


//--------------------- SYMBOLS --------------------------

	.type		.nv.reservedSmem.offset0,@object
	.size		.nv.reservedSmem.offset0,0x4
